	.headerflags	@"EF_CUDA_TEXMODE_UNIFIED EF_CUDA_64BIT_ADDRESS EF_CUDA_ACCELERATORS EF_CUDA_SM90 EF_CUDA_VIRTUAL_SM(EF_CUDA_SM90)"
	.elftype	@"ET_EXEC"


//--------------------- .nv.info                  --------------------------
	.section	.nv.info,"",@"SHT_CUDA_INFO"
	.align	4


	//----- nvinfo : EIATTR_REGCOUNT
	.align		4
        /*0000*/ 	.byte	0x04, 0x2f
        /*0002*/ 	.short	(.L_1 - .L_0)
	.align		4
.L_0:
        /*0004*/ 	.word	index@(triton_poi_fused_diag_embed_1)
        /*0008*/ 	.word	0x00000016


	//----- nvinfo : EIATTR_MIN_STACK_SIZE
	.align		4
.L_1:
        /*000c*/ 	.byte	0x04, 0x12
        /*000e*/ 	.short	(.L_3 - .L_2)
	.align		4
.L_2:
        /*0010*/ 	.word	index@($__internal_0_$__cuda_sm20_dsqrt_rn_f64_mediumpath_v1)
        /*0014*/ 	.word	0x00000000


	//----- nvinfo : EIATTR_FRAME_SIZE
	.align		4
.L_3:
        /*0018*/ 	.byte	0x04, 0x11
        /*001a*/ 	.short	(.L_5 - .L_4)
	.align		4
.L_4:
        /*001c*/ 	.word	index@($__internal_0_$__cuda_sm20_dsqrt_rn_f64_mediumpath_v1)
        /*0020*/ 	.word	0x00000000


	//----- nvinfo : EIATTR_MIN_STACK_SIZE
	.align		4
.L_5:
        /*0024*/ 	.byte	0x04, 0x12
        /*0026*/ 	.short	(.L_7 - .L_6)
	.align		4
.L_6:
        /*0028*/ 	.word	index@(triton_poi_fused_diag_embed_1)
        /*002c*/ 	.word	0x00000000


	//----- nvinfo : EIATTR_FRAME_SIZE
	.align		4
.L_7:
        /*0030*/ 	.byte	0x04, 0x11
        /*0032*/ 	.short	(.L_9 - .L_8)
	.align		4
.L_8:
        /*0034*/ 	.word	index@(triton_poi_fused_diag_embed_1)
        /*0038*/ 	.word	0x00000000


	//----- nvinfo : EIATTR_MIN_STACK_SIZE
	.align		4
.L_9:
        /*003c*/ 	.byte	0x04, 0x12
        /*003e*/ 	.short	(.L_11 - .L_10)
	.align		4
.L_10:
        /*0040*/ 	.word	index@(triton_poi_fused_diag_embed_1)
        /*0044*/ 	.word	0x00000000
.L_11:


//--------------------- .nv.info.triton_poi_fused_diag_embed_1 --------------------------
	.section	.nv.info.triton_poi_fused_diag_embed_1,"",@"SHT_CUDA_INFO"
	.sectionflags	@""
	.align	4


	//----- nvinfo : EIATTR_CUDA_API_VERSION
	.align		4
        /*0000*/ 	.byte	0x04, 0x37
        /*0002*/ 	.short	(.L_13 - .L_12)
.L_12:
        /*0004*/ 	.word	0x0000007c


	//----- nvinfo : EIATTR_KPARAM_INFO
	.align		4
.L_13:
        /*0008*/ 	.byte	0x04, 0x17
        /*000a*/ 	.short	(.L_15 - .L_14)
.L_14:
        /*000c*/ 	.word	0x00000000
        /*0010*/ 	.short	0x0002
        /*0012*/ 	.short	0x0010
        /*0014*/ 	.byte	0x00, 0xf0, 0x11, 0x00


	//----- nvinfo : EIATTR_KPARAM_INFO
	.align		4
.L_15:
        /*0018*/ 	.byte	0x04, 0x17
        /*001a*/ 	.short	(.L_17 - .L_16)
.L_16:
        /*001c*/ 	.word	0x00000000
        /*0020*/ 	.short	0x0001
        /*0022*/ 	.short	0x0008
        /*0024*/ 	.byte	0x00, 0xf4, 0x21, 0x00


	//----- nvinfo : EIATTR_KPARAM_INFO
	.align		4
.L_17:
        /*0028*/ 	.byte	0x04, 0x17
        /*002a*/ 	.short	(.L_19 - .L_18)
.L_18:
        /*002c*/ 	.word	0x00000000
        /*0030*/ 	.short	0x0000
        /*0032*/ 	.short	0x0000
        /*0034*/ 	.byte	0x00, 0xf4, 0x21, 0x00


	//----- nvinfo : EIATTR_SPARSE_MMA_MASK
	.align		4
.L_19:
        /*0038*/ 	.byte	0x03, 0x50
        /*003a*/ 	.short	0x8000


	//----- nvinfo : EIATTR_MAXREG_COUNT
	.align		4
        /*003c*/ 	.byte	0x03, 0x1b
        /*003e*/ 	.short	0x00ff


	//----- nvinfo : EIATTR_EXIT_INSTR_OFFSETS
	.align		4
        /*0040*/ 	.byte	0x04, 0x1c
        /*0042*/ 	.short	(.L_21 - .L_20)


	//   ....[0]....
.L_20:
        /*0044*/ 	.word	0x00000620


	//   ....[1]....
        /*0048*/ 	.word	0x00000640


	//----- nvinfo : EIATTR_REQNTID
	.align		4
.L_21:
        /*004c*/ 	.byte	0x04, 0x10
        /*004e*/ 	.short	(.L_23 - .L_22)
.L_22:
        /*0050*/ 	.word	0x00000080
        /*0054*/ 	.word	0x00000001
        /*0058*/ 	.word	0x00000001


	//----- nvinfo : EIATTR_CRS_STACK_SIZE
	.align		4
.L_23:
        /*005c*/ 	.byte	0x04, 0x1e
        /*005e*/ 	.short	(.L_25 - .L_24)
.L_24:
        /*0060*/ 	.word	0x00000000


	//----- nvinfo : EIATTR_CBANK_PARAM_SIZE
	.align		4
.L_25:
        /*0064*/ 	.byte	0x03, 0x19
        /*0066*/ 	.short	0x0014


	//----- nvinfo : EIATTR_PARAM_CBANK
	.align		4
        /*0068*/ 	.byte	0x04, 0x0a
        /*006a*/ 	.short	(.L_27 - .L_26)
	.align		4
.L_26:
        /*006c*/ 	.word	index@(.nv.constant0.triton_poi_fused_diag_embed_1)
        /*0070*/ 	.short	0x0210
        /*0072*/ 	.short	0x0014


	//----- nvinfo : EIATTR_SW_WAR
	.align		4
.L_27:
        /*0074*/ 	.byte	0x04, 0x36
        /*0076*/ 	.short	(.L_29 - .L_28)
.L_28:
        /*0078*/ 	.word	0x00000008
.L_29:


//--------------------- .nv.callgraph             --------------------------
	.section	.nv.callgraph,"",@"SHT_CUDA_CALLGRAPH"
	.align	4
	.sectionentsize	8
	.align		4
        /*0000*/ 	.word	0x00000000
	.align		4
        /*0004*/ 	.word	0xffffffff
	.align		4
        /*0008*/ 	.word	0x00000000
	.align		4
        /*000c*/ 	.word	0xfffffffe
	.align		4
        /*0010*/ 	.word	0x00000000
	.align		4
        /*0014*/ 	.word	0xfffffffd
	.align		4
        /*0018*/ 	.word	0x00000000
	.align		4
        /*001c*/ 	.word	0xfffffffc


//--------------------- .text.triton_poi_fused_diag_embed_1 --------------------------
	.section	.text.triton_poi_fused_diag_embed_1,"ax",@progbits
	.align	128
        .global         triton_poi_fused_diag_embed_1
        .type           triton_poi_fused_diag_embed_1,@function
        .size           triton_poi_fused_diag_embed_1,(.L_x_9 - triton_poi_fused_diag_embed_1)
        .other          triton_poi_fused_diag_embed_1,@"STO_CUDA_ENTRY STV_DEFAULT"
triton_poi_fused_diag_embed_1:
.text.triton_poi_fused_diag_embed_1:
[----:B------:R-:W0:Y:S02]  /*0000*/  LDC R1, c[0x0][0x28] ;  /* 0x00000a00ff017b82 */ /* 0x000e240000000800 */
[----:B------:R-:W1:Y:S01]  /*0010*/  S2R R0, SR_TID.X ;  /* 0x0000000000007919 */ /* 0x000e620000002100 */
[----:B------:R-:W2:Y:S01]  /*0020*/  LDC.64 R12, c[0x0][0x210] ;  /* 0x00008400ff0c7b82 */ /* 0x000ea20000000a00 */
[----:B------:R-:W-:Y:S01]  /*0030*/  CS2R R6, SRZ ;  /* 0x0000000000067805 */ /* 0x000fe2000001ff00 */
[----:B------:R-:W-:Y:S01]  /*0040*/  ULDC.64 UR4, c[0x0][0x208] ;  /* 0x0000820000047ab9 */ /* 0x000fe20000000a00 */
[----:B------:R-:W3:Y:S01]  /*0050*/  S2R R3, SR_CTAID.X ;  /* 0x0000000000037919 */ /* 0x000ee20000002500 */
[----:B-1----:R-:W-:Y:S01]  /*0060*/  IMAD.SHL.U32 R0, R0, 0x2, RZ ;  /* 0x0000000200007824 */ /* 0x002fe200078e00ff */
[----:B---3--:R-:W-:-:S04]  /*0070*/  SHF.R.S32.HI R9, RZ, 0x17, R3 ;  /* 0x00000017ff097819 */ /* 0x008fc80000011403 */
[----:B------:R-:W-:Y:S02]  /*0080*/  LOP3.LUT R0, R0, 0xfe, RZ, 0xc0, !PT ;  /* 0x000000fe00007812 */ /* 0x000fe400078ec0ff */
[----:B------:R-:W-:-:S03]  /*0090*/  SGXT R9, R9, 0x1 ;  /* 0x000000010909781a */ /* 0x000fc60000000200 */
[----:B------:R-:W-:-:S05]  /*00a0*/  IMAD R0, R3, 0x100, R0 ;  /* 0x0000010003007824 */ /* 0x000fca00078e0200 */
[----:B------:R-:W-:Y:S02]  /*00b0*/  SHF.R.S32.HI R3, RZ, 0x1f, R0 ;  /* 0x0000001fff037819 */ /* 0x000fe40000011400 */
[-C--:B------:R-:W-:Y:S02]  /*00c0*/  LEA.HI R2, R9, R0.reuse, RZ, 0x4 ;  /* 0x0000000009027211 */ /* 0x080fe400078f20ff */
[----:B------:R-:W-:Y:S02]  /*00d0*/  LEA.HI R10, R3, R0, RZ, 0x2 ;  /* 0x00000000030a7211 */ /* 0x000fe400078f10ff */
[----:B------:R-:W-:Y:S02]  /*00e0*/  SHF.R.S32.HI R5, RZ, 0x4, R2 ;  /* 0x00000004ff057819 */ /* 0x000fe40000011402 */
[----:B------:R-:W-:Y:S02]  /*00f0*/  LOP3.LUT R3, R10, 0xfffffffc, RZ, 0xc0, !PT ;  /* 0xfffffffc0a037812 */ /* 0x000fe400078ec0ff */
[----:B------:R-:W-:-:S03]  /*0100*/  ISETP.GE.AND P0, PT, R0, 0x100, PT ;  /* 0x000001000000780c */ /* 0x000fc60003f06270 */
[----:B------:R-:W-:-:S04]  /*0110*/  IMAD.IADD R8, R0, 0x1, -R3 ;  /* 0x0000000100087824 */ /* 0x000fc800078e0a03 */
[----:B------:R-:W-:Y:S01]  /*0120*/  IMAD R3, R5, 0x4, R8 ;  /* 0x0000000405037824 */ /* 0x000fe200078e0208 */
[----:B------:R-:W-:-:S03]  /*0130*/  CS2R R4, SRZ ;  /* 0x0000000000047805 */ /* 0x000fc6000001ff00 */
[----:B--2---:R-:W-:-:S05]  /*0140*/  IMAD.WIDE R12, R3, 0x8, R12 ;  /* 0x00000008030c7825 */ /* 0x004fca00078e020c */
[----:B------:R1:W2:Y:S01]  /*0150*/  @!P0 LDG.E.EL.128 R4, desc[UR4][R12.64] ;  /* 0x000000040c048981 */ /* 0x0002a2000c2e1d00 */
[----:B------:R-:W-:Y:S01]  /*0160*/  IMAD.MOV.U32 R18, RZ, RZ, 0x0 ;  /* 0x00000000ff127424 */ /* 0x000fe200078e00ff */
[----:B------:R-:W-:Y:S01]  /*0170*/  BSSY B0, `(.L_x_0) ;  /* 0x0000026000007945 */ /* 0x000fe20003800000 */
[----:B------:R-:W-:Y:S01]  /*0180*/  IMAD.MOV.U32 R19, RZ, RZ, 0x3fd80000 ;  /* 0x3fd80000ff137424 */ /* 0x000fe200078e00ff */
[----:B-1----:R-:W-:-:S04]  /*0190*/  IADD3 R12, R0, 0x1, RZ ;  /* 0x00000001000c7810 */ /* 0x002fc80007ffe0ff */
[----:B------:R-:W-:Y:S01]  /*01a0*/  LEA.HI R9, R9, R12, RZ, 0x2 ;  /* 0x0000000c09097211 */ /* 0x000fe200078f10ff */
[----:B--2---:R-:W1:Y:S01]  /*01b0*/  MUFU.RSQ64H R3, R5 ;  /* 0x0000000500037308 */ /* 0x004e620000001c00 */
[----:B------:R-:W-:Y:S01]  /*01c0*/  IADD3 R2, R5, -0x3500000, RZ ;  /* 0xfcb0000005027810 */ /* 0x000fe20007ffe0ff */
[----:B------:R-:W-:Y:S02]  /*01d0*/  IMAD.MOV.U32 R14, RZ, RZ, R4 ;  /* 0x000000ffff0e7224 */ /* 0x000fe400078e0004 */
[----:B------:R-:W-:Y:S01]  /*01e0*/  IMAD.MOV.U32 R15, RZ, RZ, R5 ;  /* 0x000000ffff0f7224 */ /* 0x000fe200078e0005 */
[----:B------:R-:W-:Y:S02]  /*01f0*/  ISETP.GE.U32.AND P3, PT, R2, 0x7ca00000, PT ;  /* 0x7ca000000200780c */ /* 0x000fe40003f66070 */
[----:B-1----:R-:W-:-:S08]  /*0200*/  DMUL R16, R2, R2 ;  /* 0x0000000202107228 */ /* 0x002fd00000000000 */
[----:B------:R-:W-:-:S08]  /*0210*/  DFMA R16, -R16, R14, 1 ;  /* 0x3ff000001010742b */ /* 0x000fd0000000010e */
[----:B------:R-:W-:Y:S02]  /*0220*/  DFMA R18, R16, R18, 0.5 ;  /* 0x3fe000001012742b */ /* 0x000fe40000000012 */
[----:B------:R-:W-:-:S08]  /*0230*/  DMUL R16, R2, R16 ;  /* 0x0000001002107228 */ /* 0x000fd00000000000 */
[----:B------:R-:W-:Y:S01]  /*0240*/  DFMA R16, R18, R16, R2 ;  /* 0x000000101210722b */ /* 0x000fe20000000002 */
[----:B------:R-:W-:Y:S02]  /*0250*/  SHF.R.S32.HI R18, RZ, 0x2, R10 ;  /* 0x00000002ff127819 */ /* 0x000fe4000001140a */
[----:B------:R-:W-:Y:S02]  /*0260*/  LOP3.LUT R19, R9, 0xfffffffc, RZ, 0xc0, !PT ;  /* 0xfffffffc09137812 */ /* 0x000fe400078ec0ff */
[----:B------:R-:W-:-:S03]  /*0270*/  LEA.HI R13, R18, R18, RZ, 0x2 ;  /* 0x00000012120d7211 */ /* 0x000fc600078f10ff */
[----:B------:R-:W-:Y:S01]  /*0280*/  DMUL R10, R16, R14 ;  /* 0x0000000e100a7228 */ /* 0x000fe20000000000 */
[----:B------:R-:W-:Y:S01]  /*0290*/  IMAD.IADD R12, R12, 0x1, -R19 ;  /* 0x000000010c0c7824 */ /* 0x000fe200078e0a13 */
[----:B------:R-:W-:-:S05]  /*02a0*/  LOP3.LUT R13, R13, 0xfffffffc, RZ, 0xc0, !PT ;  /* 0xfffffffc0d0d7812 */ /* 0x000fca00078ec0ff */
[----:B------:R-:W-:Y:S01]  /*02b0*/  IMAD.IADD R9, R18, 0x1, -R13 ;  /* 0x0000000112097824 */ /* 0x000fe200078e0a0d */
[----:B------:R-:W-:Y:S01]  /*02c0*/  DFMA R14, R10, -R10, R14 ;  /* 0x8000000a0a0e722b */ /* 0x000fe2000000000e */
[----:B------:R-:W-:-:S03]  /*02d0*/  VIADD R13, R17, 0xfff00000 ;  /* 0xfff00000110d7836 */ /* 0x000fc60000000000 */
[-C--:B------:R-:W-:Y:S01]  /*02e0*/  ISETP.NE.AND P2, PT, R12, R9.reuse, PT ;  /* 0x000000090c00720c */ /* 0x080fe20003f45270 */
[----:B------:R-:W-:Y:S01]  /*02f0*/  IMAD.MOV.U32 R12, RZ, RZ, R16 ;  /* 0x000000ffff0c7224 */ /* 0x000fe200078e0010 */
[----:B------:R-:W-:-:S05]  /*0300*/  ISETP.NE.AND P1, PT, R8, R9, PT ;  /* 0x000000090800720c */ /* 0x000fca0003f25270 */
[----:B------:R-:W-:Y:S01]  /*0310*/  DFMA R8, R14, R12, R10 ;  /* 0x0000000c0e08722b */ /* 0x000fe2000000000a */
[----:B------:R-:W-:Y:S10]  /*0320*/  @!P3 BRA `(.L_x_1) ;  /* 0x000000000028b947 */ /* 0x000ff40003800000 */
[----:B------:R-:W-:Y:S01]  /*0330*/  MOV R12, R16 ;  /* 0x00000010000c7202 */ /* 0x000fe20000000f00 */
[----:B------:R-:W-:Y:S01]  /*0340*/  IMAD.MOV.U32 R17, RZ, RZ, R5 ;  /* 0x000000ffff117224 */ /* 0x000fe200078e0005 */
[----:B------:R-:W-:Y:S01]  /*0350*/  MOV R5, R2 ;  /* 0x0000000200057202 */ /* 0x000fe20000000f00 */
[----:B------:R-:W-:Y:S01]  /*0360*/  IMAD.MOV.U32 R16, RZ, RZ, R4 ;  /* 0x000000ffff107224 */ /* 0x000fe200078e0004 */
[----:B------:R-:W-:Y:S01]  /*0370*/  MOV R2, 0x3b0 ;  /* 0x000003b000027802 */ /* 0x000fe20000000f00 */
[----:B------:R-:W-:Y:S02]  /*0380*/  IMAD.MOV.U32 R4, RZ, RZ, R10 ;  /* 0x000000ffff047224 */ /* 0x000fe400078e000a */
[----:B------:R-:W-:-:S07]  /*0390*/  IMAD.MOV.U32 R3, RZ, RZ, R11 ;  /* 0x000000ffff037224 */ /* 0x000fce00078e000b */
[----:B0-----:R-:W-:Y:S05]  /*03a0*/  CALL.REL.NOINC `($__internal_0_$__cuda_sm20_dsqrt_rn_f64_mediumpath_v1) ;  /* 0x0000000000a87944 */ /* 0x001fea0003c00000 */
[----:B------:R-:W-:Y:S02]  /*03b0*/  IMAD.MOV.U32 R8, RZ, RZ, R4 ;  /* 0x000000ffff087224 */ /* 0x000fe400078e0004 */
[----:B------:R-:W-:-:S07]  /*03c0*/  IMAD.MOV.U32 R9, RZ, RZ, R5 ;  /* 0x000000ffff097224 */ /* 0x000fce00078e0005 */
.L_x_1:
[----:B------:R-:W-:Y:S05]  /*03d0*/  BSYNC B0 ;  /* 0x0000000000007941 */ /* 0x000fea0003800000 */
.L_x_0:
[----:B------:R-:W1:Y:S01]  /*03e0*/  MUFU.RSQ64H R3, R7 ;  /* 0x0000000700037308 */ /* 0x000e620000001c00 */
[----:B------:R-:W-:Y:S01]  /*03f0*/  VIADD R2, R7, 0xfcb00000 ;  /* 0xfcb0000007027836 */ /* 0x000fe20000000000 */
[----:B------:R-:W-:Y:S01]  /*0400*/  MOV R11, 0x3fd80000 ;  /* 0x3fd80000000b7802 */ /* 0x000fe20000000f00 */
[----:B------:R-:W-:Y:S01]  /*0410*/  IMAD.MOV.U32 R10, RZ, RZ, 0x0 ;  /* 0x00000000ff0a7424 */ /* 0x000fe200078e00ff */
[----:B------:R-:W-:Y:S02]  /*0420*/  BSSY B0, `(.L_x_2) ;  /* 0x0000019000007945 */ /* 0x000fe40003800000 */
[----:B------:R-:W-:Y:S01]  /*0430*/  ISETP.GE.U32.AND P3, PT, R2, 0x7ca00000, PT ;  /* 0x7ca000000200780c */ /* 0x000fe20003f66070 */
[----:B-1----:R-:W-:-:S08]  /*0440*/  DMUL R4, R2, R2 ;  /* 0x0000000202047228 */ /* 0x002fd00000000000 */
[----:B------:R-:W-:-:S08]  /*0450*/  DFMA R4, -R4, R6, 1 ;  /* 0x3ff000000404742b */ /* 0x000fd00000000106 */
[----:B------:R-:W-:Y:S02]  /*0460*/  DFMA R10, R4, R10, 0.5 ;  /* 0x3fe00000040a742b */ /* 0x000fe4000000000a */
[----:B------:R-:W-:-:S08]  /*0470*/  DMUL R4, R2, R4 ;  /* 0x0000000402047228 */ /* 0x000fd00000000000 */
[----:B------:R-:W-:-:S08]  /*0480*/  DFMA R14, R10, R4, R2 ;  /* 0x000000040a0e722b */ /* 0x000fd00000000002 */
[----:B------:R-:W-:Y:S02]  /*0490*/  DMUL R4, R14, R6 ;  /* 0x000000060e047228 */ /* 0x000fe40000000000 */
[----:B------:R-:W-:Y:S02]  /*04a0*/  VIADD R11, R15, 0xfff00000 ;  /* 0xfff000000f0b7836 */ /* 0x000fe40000000000 */
[----:B------:R-:W-:-:S04]  /*04b0*/  IMAD.MOV.U32 R10, RZ, RZ, R14 ;  /* 0x000000ffff0a7224 */ /* 0x000fc800078e000e */
[----:B------:R-:W-:-:S08]  /*04c0*/  DFMA R18, R4, -R4, R6 ;  /* 0x800000040412722b */ /* 0x000fd00000000006 */
        /* <DEDUP_REMOVED lines=8> */
[----:B------:R-:W-:Y:S02]  /*0550*/  IMAD.MOV.U32 R14, RZ, RZ, R18 ;  /* 0x000000ffff0e7224 */ /* 0x000fe400078e0012 */
[----:B------:R-:W-:Y:S02]  /*0560*/  IMAD.MOV.U32 R15, RZ, RZ, R19 ;  /* 0x000000ffff0f7224 */ /* 0x000fe400078e0013 */
[----:B------:R-:W-:-:S07]  /*0570*/  IMAD.MOV.U32 R13, RZ, RZ, R11 ;  /* 0x000000ffff0d7224 */ /* 0x000fce00078e000b */
[----:B0-----:R-:W-:Y:S05]  /*0580*/  CALL.REL.NOINC `($__internal_0_$__cuda_sm20_dsqrt_rn_f64_mediumpath_v1) ;  /* 0x0000000000307944 */ /* 0x001fea0003c00000 */
[----:B------:R-:W-:Y:S01]  /*0590*/  IMAD.MOV.U32 R12, RZ, RZ, R4 ;  /* 0x000000ffff0c7224 */ /* 0x000fe200078e0004 */
[----:B------:R-:W-:-:S07]  /*05a0*/  MOV R13, R5 ;  /* 0x00000005000d7202 */ /* 0x000fce0000000f00 */
.L_x_3:
[----:B------:R-:W-:Y:S05]  /*05b0*/  BSYNC B0 ;  /* 0x0000000000007941 */ /* 0x000fea0003800000 */
.L_x_2:
[----:B------:R-:W1:Y:S01]  /*05c0*/  LDC.64 R2, c[0x0][0x218] ;  /* 0x00008600ff027b82 */ /* 0x000e620000000a00 */
[----:B------:R-:W-:Y:S02]  /*05d0*/  SEL R4, R8, RZ, !P1 ;  /* 0x000000ff08047207 */ /* 0x000fe40004800000 */
[----:B------:R-:W-:Y:S02]  /*05e0*/  SEL R5, R9, RZ, !P1 ;  /* 0x000000ff09057207 */ /* 0x000fe40004800000 */
[----:B------:R-:W-:Y:S02]  /*05f0*/  SEL R6, R12, RZ, !P2 ;  /* 0x000000ff0c067207 */ /* 0x000fe40005000000 */
[----:B------:R-:W-:Y:S01]  /*0600*/  SEL R7, R13, RZ, !P2 ;  /* 0x000000ff0d077207 */ /* 0x000fe20005000000 */
[----:B-1----:R-:W-:Y:S01]  /*0610*/  IMAD.WIDE R2, R0, 0x8, R2 ;  /* 0x0000000800027825 */ /* 0x002fe200078e0202 */
[----:B------:R-:W-:Y:S06]  /*0620*/  @P0 EXIT ;  /* 0x000000000000094d */ /* 0x000fec0003800000 */
[----:B------:R-:W-:Y:S01]  /*0630*/  STG.E.128 desc[UR4][R2.64], R4 ;  /* 0x0000000402007986 */ /* 0x000fe2000c101d04 */
[----:B------:R-:W-:Y:S05]  /*0640*/  EXIT ;  /* 0x000000000000794d */ /* 0x000fea0003800000 */
        .weak           $__internal_0_$__cuda_sm20_dsqrt_rn_f64_mediumpath_v1
        .type           $__internal_0_$__cuda_sm20_dsqrt_rn_f64_mediumpath_v1,@function
        .size           $__internal_0_$__cuda_sm20_dsqrt_rn_f64_mediumpath_v1,(.L_x_9 - $__internal_0_$__cuda_sm20_dsqrt_rn_f64_mediumpath_v1)
$__internal_0_$__cuda_sm20_dsqrt_rn_f64_mediumpath_v1:
[----:B------:R-:W-:Y:S01]  /*0650*/  ISETP.GE.U32.AND P3, PT, R5, -0x3400000, PT ;  /* 0xfcc000000500780c */ /* 0x000fe20003f66070 */
[----:B------:R-:W-:Y:S01]  /*0660*/  BSSY B1, `(.L_x_4) ;  /* 0x0000024000017945 */ /* 0x000fe20003800000 */
[----:B------:R-:W-:-:S11]  /*0670*/  IMAD.MOV.U32 R5, RZ, RZ, R3 ;  /* 0x000000ffff057224 */ /* 0x000fd600078e0003 */
[----:B------:R-:W-:Y:S05]  /*0680*/  @!P3 BRA `(.L_x_5) ;  /* 0x000000000020b947 */ /* 0x000fea0003800000 */
[----:B------:R-:W-:-:S10]  /*0690*/  DFMA.RM R4, R14, R12, R4 ;  /* 0x0000000c0e04722b */ /* 0x000fd40000004004 */
[----:B------:R-:W-:-:S05]  /*06a0*/  IADD3 R10, P3, R4, 0x1, RZ ;  /* 0x00000001040a7810 */ /* 0x000fca0007f7e0ff */
[----:B------:R-:W-:-:S06]  /*06b0*/  IMAD.X R11, RZ, RZ, R5, P3 ;  /* 0x000000ffff0b7224 */ /* 0x000fcc00018e0605 */
[----:B------:R-:W-:-:S08]  /*06c0*/  DFMA.RP R16, -R4, R10, R16 ;  /* 0x0000000a0410722b */ /* 0x000fd00000008110 */
[----:B------:R-:W-:-:S06]  /*06d0*/  DSETP.GT.AND P3, PT, R16, RZ, PT ;  /* 0x000000ff1000722a */ /* 0x000fcc0003f64000 */
[----:B------:R-:W-:Y:S02]  /*06e0*/  FSEL R4, R10, R4, P3 ;  /* 0x000000040a047208 */ /* 0x000fe40001800000 */
[----:B------:R-:W-:Y:S01]  /*06f0*/  FSEL R5, R11, R5, P3 ;  /* 0x000000050b057208 */ /* 0x000fe20001800000 */
[----:B------:R-:W-:Y:S06]  /*0700*/  BRA `(.L_x_6) ;  /* 0x0000000000647947 */ /* 0x000fec0003800000 */
.L_x_5:
[----:B------:R-:W-:-:S14]  /*0710*/  DSETP.NE.AND P3, PT, R16, RZ, PT ;  /* 0x000000ff1000722a */ /* 0x000fdc0003f65000 */
[----:B------:R-:W-:Y:S05]  /*0720*/  @!P3 BRA `(.L_x_7) ;  /* 0x000000000058b947 */ /* 0x000fea0003800000 */
[----:B------:R-:W-:-:S13]  /*0730*/  ISETP.GE.AND P3, PT, R17, RZ, PT ;  /* 0x000000ff1100720c */ /* 0x000fda0003f66270 */
[----:B------:R-:W-:Y:S01]  /*0740*/  @!P3 IMAD.MOV.U32 R4, RZ, RZ, 0x0 ;  /* 0x00000000ff04b424 */ /* 0x000fe200078e00ff */
[----:B------:R-:W-:Y:S01]  /*0750*/  @!P3 MOV R5, 0xfff80000 ;  /* 0xfff800000005b802 */ /* 0x000fe20000000f00 */
[----:B------:R-:W-:Y:S06]  /*0760*/  @!P3 BRA `(.L_x_6) ;  /* 0x00000000004cb947 */ /* 0x000fec0003800000 */
[----:B------:R-:W-:-:S13]  /*0770*/  ISETP.GT.AND P3, PT, R17, 0x7fefffff, PT ;  /* 0x7fefffff1100780c */ /* 0x000fda0003f64270 */
[----:B------:R-:W-:Y:S05]  /*0780*/  @P3 BRA `(.L_x_7) ;  /* 0x0000000000403947 */ /* 0x000fea0003800000 */
[----:B------:R-:W-:Y:S01]  /*0790*/  DMUL R16, R16, 8.11296384146066816958e+31 ;  /* 0x4690000010107828 */ /* 0x000fe20000000000 */
[----:B------:R-:W-:Y:S02]  /*07a0*/  IMAD.MOV.U32 R4, RZ, RZ, RZ ;  /* 0x000000ffff047224 */ /* 0x000fe400078e00ff */
[----:B------:R-:W-:Y:S02]  /*07b0*/  IMAD.MOV.U32 R12, RZ, RZ, 0x0 ;  /* 0x00000000ff0c7424 */ /* 0x000fe400078e00ff */
[----:B------:R-:W-:Y:S01]  /*07c0*/  IMAD.MOV.U32 R13, RZ, RZ, 0x3fd80000 ;  /* 0x3fd80000ff0d7424 */ /* 0x000fe200078e00ff */
[----:B------:R-:W0:Y:S02]  /*07d0*/  MUFU.RSQ64H R5, R17 ;  /* 0x0000001100057308 */ /* 0x000e240000001c00 */
[----:B0-----:R-:W-:-:S08]  /*07e0*/  DMUL R10, R4, R4 ;  /* 0x00000004040a7228 */ /* 0x001fd00000000000 */
[----:B------:R-:W-:-:S08]  /*07f0*/  DFMA R10, R16, -R10, 1 ;  /* 0x3ff00000100a742b */ /* 0x000fd0000000080a */
[----:B------:R-:W-:Y:S02]  /*0800*/  DFMA R12, R10, R12, 0.5 ;  /* 0x3fe000000a0c742b */ /* 0x000fe4000000000c */
[----:B------:R-:W-:-:S08]  /*0810*/  DMUL R10, R4, R10 ;  /* 0x0000000a040a7228 */ /* 0x000fd00000000000 */
[----:B------:R-:W-:-:S08]  /*0820*/  DFMA R10, R12, R10, R4 ;  /* 0x0000000a0c0a722b */ /* 0x000fd00000000004 */
[----:B------:R-:W-:Y:S02]  /*0830*/  DMUL R4, R16, R10 ;  /* 0x0000000a10047228 */ /* 0x000fe40000000000 */
[----:B------:R-:W-:-:S06]  /*0840*/  IADD3 R11, R11, -0x100000, RZ ;  /* 0xfff000000b0b7810 */ /* 0x000fcc0007ffe0ff */
[----:B------:R-:W-:-:S08]  /*0850*/  DFMA R12, R4, -R4, R16 ;  /* 0x80000004040c722b */ /* 0x000fd00000000010 */
[----:B------:R-:W-:-:S10]  /*0860*/  DFMA R4, R10, R12, R4 ;  /* 0x0000000c0a04722b */ /* 0x000fd40000000004 */
[----:B------:R-:W-:Y:S01]  /*0870*/  VIADD R5, R5, 0xfcb00000 ;  /* 0xfcb0000005057836 */ /* 0x000fe20000000000 */
[----:B------:R-:W-:Y:S06]  /*0880*/  BRA `(.L_x_6) ;  /* 0x0000000000047947 */ /* 0x000fec0003800000 */
.L_x_7:
[----:B------:R-:W-:-:S11]  /*0890*/  DADD R4, R16, R16 ;  /* 0x0000000010047229 */ /* 0x000fd60000000010 */
.L_x_6:
[----:B------:R-:W-:Y:S05]  /*08a0*/  BSYNC B1 ;  /* 0x0000000000017941 */ /* 0x000fea0003800000 */
.L_x_4:
[----:B------:R-:W-:-:S04]  /*08b0*/  IMAD.MOV.U32 R3, RZ, RZ, 0x0 ;  /* 0x00000000ff037424 */ /* 0x000fc800078e00ff */
[----:B------:R-:W-:Y:S05]  /*08c0*/  RET.REL.NODEC R2 `(triton_poi_fused_diag_embed_1) ;  /* 0xfffffff402cc7950 */ /* 0x000fea0003c3ffff */
.L_x_8:
[----:B------:R-:W-:-:S00]  /*08d0*/  BRA `(.L_x_8) ;  /* 0xfffffffc00fc7947 */ /* 0x000fc0000383ffff */
[----:B------:R-:W-:-:S00]  /*08e0*/  NOP ;  /* 0x0000000000007918 */ /* 0x000fc00000000000 */
        /* <DEDUP_REMOVED lines=9> */
.L_x_9:


//--------------------- .nv.constant0.triton_poi_fused_diag_embed_1 --------------------------
	.section	.nv.constant0.triton_poi_fused_diag_embed_1,"a",@progbits
	.sectionflags	@""
	.align	4
.nv.constant0.triton_poi_fused_diag_embed_1:
	.zero		548
